	.headerflags	@"EF_CUDA_TEXMODE_UNIFIED EF_CUDA_64BIT_ADDRESS EF_CUDA_ACCELERATORS EF_CUDA_SM90 EF_CUDA_VIRTUAL_SM(EF_CUDA_SM90)"
	.elftype	@"ET_EXEC"


//--------------------- .nv.info                  --------------------------
	.section	.nv.info,"",@"SHT_CUDA_INFO"
	.align	4


	//----- nvinfo : EIATTR_REGCOUNT
	.align		4
        /*0000*/ 	.byte	0x04, 0x2f
        /*0002*/ 	.short	(.L_3 - .L_2)
	.align		4
.L_2:
        /*0004*/ 	.word	index@(triton_poi_fused__native_batch_norm_legit_no_training_relu_25)
        /*0008*/ 	.word	0x00000016


	//----- nvinfo : EIATTR_MIN_STACK_SIZE
	.align		4
.L_3:
        /*000c*/ 	.byte	0x04, 0x12
        /*000e*/ 	.short	(.L_5 - .L_4)
	.align		4
.L_4:
        /*0010*/ 	.word	index@(triton_poi_fused__native_batch_norm_legit_no_training_relu_25)
        /*0014*/ 	.word	0x00000000


	//----- nvinfo : EIATTR_FRAME_SIZE
	.align		4
.L_5:
        /*0018*/ 	.byte	0x04, 0x11
        /*001a*/ 	.short	(.L_7 - .L_6)
	.align		4
.L_6:
        /*001c*/ 	.word	index@(triton_poi_fused__native_batch_norm_legit_no_training_relu_25)
        /*0020*/ 	.word	0x00000000


	//----- nvinfo : EIATTR_MIN_STACK_SIZE
	.align		4
.L_7:
        /*0024*/ 	.byte	0x04, 0x12
        /*0026*/ 	.short	(.L_9 - .L_8)
	.align		4
.L_8:
        /*0028*/ 	.word	index@(triton_poi_fused__native_batch_norm_legit_no_training_relu_25)
        /*002c*/ 	.word	0x00000000
.L_9:


//--------------------- .nv.info.triton_poi_fused__native_batch_norm_legit_no_training_relu_25 --------------------------
	.section	.nv.info.triton_poi_fused__native_batch_norm_legit_no_training_relu_25,"",@"SHT_CUDA_INFO"
	.sectionflags	@""
	.align	4


	//----- nvinfo : EIATTR_CUDA_API_VERSION
	.align		4
        /*0000*/ 	.byte	0x04, 0x37
        /*0002*/ 	.short	(.L_11 - .L_10)
.L_10:
        /*0004*/ 	.word	0x0000007c


	//----- nvinfo : EIATTR_KPARAM_INFO
	.align		4
.L_11:
        /*0008*/ 	.byte	0x04, 0x17
        /*000a*/ 	.short	(.L_13 - .L_12)
.L_12:
        /*000c*/ 	.word	0x00000000
        /*0010*/ 	.short	0x0006
        /*0012*/ 	.short	0x0030
        /*0014*/ 	.byte	0x00, 0xf0, 0x11, 0x00


	//----- nvinfo : EIATTR_KPARAM_INFO
	.align		4
.L_13:
        /*0018*/ 	.byte	0x04, 0x17
        /*001a*/ 	.short	(.L_15 - .L_14)
.L_14:
        /*001c*/ 	.word	0x00000000
        /*0020*/ 	.short	0x0005
        /*0022*/ 	.short	0x0028
        /*0024*/ 	.byte	0x00, 0xf4, 0x21, 0x00


	//----- nvinfo : EIATTR_KPARAM_INFO
	.align		4
.L_15:
        /*0028*/ 	.byte	0x04, 0x17
        /*002a*/ 	.short	(.L_17 - .L_16)
.L_16:
        /*002c*/ 	.word	0x00000000
        /*0030*/ 	.short	0x0004
        /*0032*/ 	.short	0x0020
        /*0034*/ 	.byte	0x00, 0xf4, 0x21, 0x00


	//----- nvinfo : EIATTR_KPARAM_INFO
	.align		4
.L_17:
        /*0038*/ 	.byte	0x04, 0x17
        /*003a*/ 	.short	(.L_19 - .L_18)
.L_18:
        /*003c*/ 	.word	0x00000000
        /*0040*/ 	.short	0x0003
        /*0042*/ 	.short	0x0018
        /*0044*/ 	.byte	0x00, 0xf4, 0x21, 0x00


	//----- nvinfo : EIATTR_KPARAM_INFO
	.align		4
.L_19:
        /*0048*/ 	.byte	0x04, 0x17
        /*004a*/ 	.short	(.L_21 - .L_20)
.L_20:
        /*004c*/ 	.word	0x00000000
        /*0050*/ 	.short	0x0002
        /*0052*/ 	.short	0x0010
        /*0054*/ 	.byte	0x00, 0xf4, 0x21, 0x00


	//----- nvinfo : EIATTR_KPARAM_INFO
	.align		4
.L_21:
        /*0058*/ 	.byte	0x04, 0x17
        /*005a*/ 	.short	(.L_23 - .L_22)
.L_22:
        /*005c*/ 	.word	0x00000000
        /*0060*/ 	.short	0x0001
        /*0062*/ 	.short	0x0008
        /*0064*/ 	.byte	0x00, 0xf4, 0x21, 0x00


	//----- nvinfo : EIATTR_KPARAM_INFO
	.align		4
.L_23:
        /*0068*/ 	.byte	0x04, 0x17
        /*006a*/ 	.short	(.L_25 - .L_24)
.L_24:
        /*006c*/ 	.word	0x00000000
        /*0070*/ 	.short	0x0000
        /*0072*/ 	.short	0x0000
        /*0074*/ 	.byte	0x00, 0xf4, 0x21, 0x00


	//----- nvinfo : EIATTR_SPARSE_MMA_MASK
	.align		4
.L_25:
        /*0078*/ 	.byte	0x03, 0x50
        /*007a*/ 	.short	0x0000


	//----- nvinfo : EIATTR_MAXREG_COUNT
	.align		4
        /*007c*/ 	.byte	0x03, 0x1b
        /*007e*/ 	.short	0x00ff


	//----- nvinfo : EIATTR_EXIT_INSTR_OFFSETS
	.align		4
        /*0080*/ 	.byte	0x04, 0x1c
        /*0082*/ 	.short	(.L_27 - .L_26)


	//   ....[0]....
.L_26:
        /*0084*/ 	.word	0x00000410


	//   ....[1]....
        /*0088*/ 	.word	0x00000430


	//----- nvinfo : EIATTR_REQNTID
	.align		4
.L_27:
        /*008c*/ 	.byte	0x04, 0x10
        /*008e*/ 	.short	(.L_29 - .L_28)
.L_28:
        /*0090*/ 	.word	0x00000080
        /*0094*/ 	.word	0x00000001
        /*0098*/ 	.word	0x00000001


	//----- nvinfo : EIATTR_CBANK_PARAM_SIZE
	.align		4
.L_29:
        /*009c*/ 	.byte	0x03, 0x19
        /*009e*/ 	.short	0x0034


	//----- nvinfo : EIATTR_PARAM_CBANK
	.align		4
        /*00a0*/ 	.byte	0x04, 0x0a
        /*00a2*/ 	.short	(.L_31 - .L_30)
	.align		4
.L_30:
        /*00a4*/ 	.word	index@(.nv.constant0.triton_poi_fused__native_batch_norm_legit_no_training_relu_25)
        /*00a8*/ 	.short	0x0210
        /*00aa*/ 	.short	0x0034


	//----- nvinfo : EIATTR_SW_WAR
	.align		4
.L_31:
        /*00ac*/ 	.byte	0x04, 0x36
        /*00ae*/ 	.short	(.L_33 - .L_32)
.L_32:
        /*00b0*/ 	.word	0x00000008
.L_33:


//--------------------- .nv.callgraph             --------------------------
	.section	.nv.callgraph,"",@"SHT_CUDA_CALLGRAPH"
	.align	4
	.sectionentsize	8
	.align		4
        /*0000*/ 	.word	0x00000000
	.align		4
        /*0004*/ 	.word	0xffffffff
	.align		4
        /*0008*/ 	.word	0x00000000
	.align		4
        /*000c*/ 	.word	0xfffffffe
	.align		4
        /*0010*/ 	.word	0x00000000
	.align		4
        /*0014*/ 	.word	0xfffffffd
	.align		4
        /*0018*/ 	.word	0x00000000
	.align		4
        /*001c*/ 	.word	0xfffffffc


//--------------------- .nv.constant4             --------------------------
	.section	.nv.constant4,"a",@progbits
	.align	8
	.align		8
.nv.constant4:
        /*0000*/ 	.dword	_$_str
	.align		8
        /*0008*/ 	.dword	_$_str_$_2


//--------------------- .text.triton_poi_fused__native_batch_norm_legit_no_training_relu_25 --------------------------
	.section	.text.triton_poi_fused__native_batch_norm_legit_no_training_relu_25,"ax",@progbits
	.align	128
        .global         triton_poi_fused__native_batch_norm_legit_no_training_relu_25
        .type           triton_poi_fused__native_batch_norm_legit_no_training_relu_25,@function
        .size           triton_poi_fused__native_batch_norm_legit_no_training_relu_25,(.L_x_1 - triton_poi_fused__native_batch_norm_legit_no_training_relu_25)
        .other          triton_poi_fused__native_batch_norm_legit_no_training_relu_25,@"STO_CUDA_ENTRY STV_DEFAULT"
triton_poi_fused__native_batch_norm_legit_no_training_relu_25:
.text.triton_poi_fused__native_batch_norm_legit_no_training_relu_25:
[----:B------:R-:W0:Y:S01]  /*0000*/  LDC R1, c[0x0][0x28] ;  /* 0x00000a00ff017b82 */ /* 0x000e220000000800 */
[----:B------:R-:W1:Y:S07]  /*0010*/  S2R R0, SR_TID.X ;  /* 0x0000000000007919 */ /* 0x000e6e0000002100 */
[----:B------:R-:W2:Y:S01]  /*0020*/  LDC.64 R8, c[0x0][0x220] ;  /* 0x00008800ff087b82 */ /* 0x000ea20000000a00 */
[----:B------:R-:W-:Y:S01]  /*0030*/  ULDC.64 UR4, c[0x0][0x208] ;  /* 0x0000820000047ab9 */ /* 0x000fe20000000a00 */
[----:B------:R-:W3:Y:S06]  /*0040*/  S2R R3, SR_CTAID.X ;  /* 0x0000000000037919 */ /* 0x000eec0000002500 */
[----:B------:R-:W4:Y:S08]  /*0050*/  LDC.64 R12, c[0x0][0x210] ;  /* 0x00008400ff0c7b82 */ /* 0x000f300000000a00 */
[----:B------:R-:W5:Y:S08]  /*0060*/  LDC.64 R14, c[0x0][0x218] ;  /* 0x00008600ff0e7b82 */ /* 0x000f700000000a00 */
[----:B------:R-:W5:Y:S01]  /*0070*/  LDC.64 R16, c[0x0][0x228] ;  /* 0x00008a00ff107b82 */ /* 0x000f620000000a00 */
[----:B-1----:R-:W-:-:S07]  /*0080*/  SHF.L.U32 R0, R0, 0x1, RZ ;  /* 0x0000000100007819 */ /* 0x002fce00000006ff */
[----:B------:R-:W1:Y:S01]  /*0090*/  LDC.64 R18, c[0x0][0x230] ;  /* 0x00008c00ff127b82 */ /* 0x000e620000000a00 */
[----:B------:R-:W-:-:S04]  /*00a0*/  LOP3.LUT R0, R0, 0xfe, RZ, 0xc0, !PT ;  /* 0x000000fe00007812 */ /* 0x000fc800078ec0ff */
[----:B---3--:R-:W-:-:S04]  /*00b0*/  LEA R0, R3, R0, 0x8 ;  /* 0x0000000003007211 */ /* 0x008fc800078e40ff */
[C---:B------:R-:W-:Y:S01]  /*00c0*/  ISETP.GE.AND P0, PT, R0.reuse, 0x2400, PT ;  /* 0x000024000000780c */ /* 0x040fe20003f06270 */
[----:B------:R-:W-:-:S05]  /*00d0*/  IMAD.HI R2, R0, 0x38e38e39, RZ ;  /* 0x38e38e3900027827 */ /* 0x000fca00078e02ff */
[----:B------:R-:W-:-:S04]  /*00e0*/  SHF.R.U32.HI R3, RZ, 0x1f, R2 ;  /* 0x0000001fff037819 */ /* 0x000fc80000011602 */
[----:B------:R-:W-:-:S05]  /*00f0*/  LEA.HI.SX32 R3, R2, R3, 0x19 ;  /* 0x0000000302037211 */ /* 0x000fca00078fcaff */
[----:B------:R-:W-:Y:S01]  /*0100*/  IMAD R11, R3, -0x240, R0 ;  /* 0xfffffdc0030b7824 */ /* 0x000fe200078e0200 */
[----:B------:R-:W-:-:S03]  /*0110*/  CS2R R2, SRZ ;  /* 0x0000000000027805 */ /* 0x000fc6000001ff00 */
[----:B--2---:R-:W-:-:S05]  /*0120*/  IMAD.WIDE R8, R11, 0x4, R8 ;  /* 0x000000040b087825 */ /* 0x004fca00078e0208 */
[----:B------:R2:W3:Y:S01]  /*0130*/  @!P0 LDG.E.EL.64 R2, desc[UR4][R8.64] ;  /* 0x0000000408028981 */ /* 0x0004e2000c2e1b00 */
[----:B------:R-:W-:Y:S02]  /*0140*/  CS2R R4, SRZ ;  /* 0x0000000000047805 */ /* 0x000fe4000001ff00 */
[----:B------:R-:W-:Y:S01]  /*0150*/  CS2R R6, SRZ ;  /* 0x0000000000067805 */ /* 0x000fe2000001ff00 */
[----:B----4-:R-:W-:-:S04]  /*0160*/  IMAD.WIDE R12, R0, 0x4, R12 ;  /* 0x00000004000c7825 */ /* 0x010fc800078e020c */
[C---:B-----5:R-:W-:Y:S01]  /*0170*/  IMAD.WIDE R14, R11.reuse, 0x4, R14 ;  /* 0x000000040b0e7825 */ /* 0x060fe200078e020e */
[----:B------:R-:W4:Y:S01]  /*0180*/  @!P0 LDG.E.64 R4, desc[UR4][R12.64] ;  /* 0x000000040c048981 */ /* 0x000f22000c1e1b00 */
[----:B--2---:R-:W-:Y:S02]  /*0190*/  CS2R R8, SRZ ;  /* 0x0000000000087805 */ /* 0x004fe4000001ff00 */
[C---:B0-----:R-:W-:Y:S01]  /*01a0*/  IMAD.WIDE R16, R11.reuse, 0x4, R16 ;  /* 0x000000040b107825 */ /* 0x041fe200078e0210 */
[----:B------:R0:W4:Y:S03]  /*01b0*/  @!P0 LDG.E.EL.64 R6, desc[UR4][R14.64] ;  /* 0x000000040e068981 */ /* 0x000126000c2e1b00 */
[----:B-1----:R-:W-:Y:S01]  /*01c0*/  IMAD.WIDE R18, R11, 0x4, R18 ;  /* 0x000000040b127825 */ /* 0x002fe200078e0212 */
[----:B------:R-:W-:-:S04]  /*01d0*/  CS2R R10, SRZ ;  /* 0x00000000000a7805 */ /* 0x000fc8000001ff00 */
[----:B------:R-:W2:Y:S04]  /*01e0*/  @!P0 LDG.E.EL.64 R8, desc[UR4][R18.64] ;  /* 0x0000000412088981 */ /* 0x000ea8000c2e1b00 */
[----:B------:R-:W2:Y:S01]  /*01f0*/  @!P0 LDG.E.EL.64 R10, desc[UR4][R16.64] ;  /* 0x00000004100a8981 */ /* 0x000ea2000c2e1b00 */
[----:B0-----:R-:W-:Y:S01]  /*0200*/  HFMA2.MMA R14, -RZ, RZ, 1.625, 0 ;  /* 0x3e800000ff0e7435 */ /* 0x001fe200000001ff */
[----:B---3--:R-:W-:Y:S01]  /*0210*/  FADD R2, R2, 9.9999997473787516356e-06 ;  /* 0x3727c5ac02027421 */ /* 0x008fe20000000000 */
[----:B------:R-:W-:-:S03]  /*0220*/  FADD R3, R3, 9.9999997473787516356e-06 ;  /* 0x3727c5ac03037421 */ /* 0x000fc60000000000 */
[----:B------:R-:W0:Y:S08]  /*0230*/  MUFU.SQRT R12, R2 ;  /* 0x00000002000c7308 */ /* 0x000e300000002000 */
[----:B------:R1:W3:Y:S01]  /*0240*/  MUFU.SQRT R13, R3 ;  /* 0x00000003000d7308 */ /* 0x0002e20000002000 */
[C---:B0-----:R-:W-:Y:S02]  /*0250*/  FSETP.GT.AND P1, PT, R12.reuse, 8.50705917302346158658e+37, PT ;  /* 0x7e8000000c00780b */ /* 0x041fe40003f24000 */
[----:B------:R-:W-:Y:S01]  /*0260*/  FSETP.GEU.AND P3, PT, R12, 1.175494350822287508e-38, PT ;  /* 0x008000000c00780b */ /* 0x000fe20003f6e000 */
[----:B-1----:R-:W0:Y:S01]  /*0270*/  LDC.64 R2, c[0x0][0x238] ;  /* 0x00008e00ff027b82 */ /* 0x002e220000000a00 */
[----:B---3--:R-:W-:-:S02]  /*0280*/  FSETP.GT.AND P2, PT, R13, 8.50705917302346158658e+37, PT ;  /* 0x7e8000000d00780b */ /* 0x008fc40003f44000 */
[----:B------:R-:W-:-:S07]  /*0290*/  FSETP.GEU.AND P4, PT, R13, 1.175494350822287508e-38, PT ;  /* 0x008000000d00780b */ /* 0x000fce0003f8e000 */
[----:B------:R-:W-:-:S04]  /*02a0*/  @P1 FMUL R12, R12, 0.25 ;  /* 0x3e8000000c0c1820 */ /* 0x000fc80000400000 */
[----:B------:R-:W-:Y:S01]  /*02b0*/  @!P3 FMUL R12, R12, 16777216 ;  /* 0x4b8000000c0cb820 */ /* 0x000fe20000400000 */
[----:B------:R-:W-:-:S04]  /*02c0*/  @P2 FMUL R13, R13, 0.25 ;  /* 0x3e8000000d0d2820 */ /* 0x000fc80000400000 */
[----:B------:R-:W-:Y:S01]  /*02d0*/  @!P4 FMUL R13, R13, 16777216 ;  /* 0x4b8000000d0dc820 */ /* 0x000fe20000400000 */
[----:B------:R-:W1:Y:S01]  /*02e0*/  MUFU.RCP R12, R12 ;  /* 0x0000000c000c7308 */ /* 0x000e620000001000 */
[----:B------:R-:W-:-:S07]  /*02f0*/  FSEL R15, R14, 1, P1 ;  /* 0x3f8000000e0f7808 */ /* 0x000fce0000800000 */
[----:B------:R-:W3:Y:S01]  /*0300*/  MUFU.RCP R13, R13 ;  /* 0x0000000d000d7308 */ /* 0x000ee20000001000 */
[----:B------:R-:W-:Y:S01]  /*0310*/  FSEL R14, R14, 1, P2 ;  /* 0x3f8000000e0e7808 */ /* 0x000fe20001000000 */
[----:B------:R-:W-:-:S04]  /*0320*/  @!P3 FMUL R15, R15, 16777216 ;  /* 0x4b8000000f0fb820 */ /* 0x000fc80000400000 */
[----:B------:R-:W-:Y:S01]  /*0330*/  @!P4 FMUL R14, R14, 16777216 ;  /* 0x4b8000000e0ec820 */ /* 0x000fe20000400000 */
[----:B----4-:R-:W-:Y:S01]  /*0340*/  FADD R5, -R7, R5 ;  /* 0x0000000507057221 */ /* 0x010fe20000000100 */
[----:B------:R-:W-:Y:S01]  /*0350*/  FADD R4, -R6, R4 ;  /* 0x0000000406047221 */ /* 0x000fe20000000100 */
[----:B-1----:R-:W-:Y:S01]  /*0360*/  FMUL R15, R12, R15 ;  /* 0x0000000f0c0f7220 */ /* 0x002fe20000400000 */
[----:B---3--:R-:W-:-:S03]  /*0370*/  FMUL R14, R13, R14 ;  /* 0x0000000e0d0e7220 */ /* 0x008fc60000400000 */
[----:B------:R-:W-:Y:S01]  /*0380*/  FMUL R15, R4, R15 ;  /* 0x0000000f040f7220 */ /* 0x000fe20000400000 */
[----:B------:R-:W-:-:S03]  /*0390*/  FMUL R14, R5, R14 ;  /* 0x0000000e050e7220 */ /* 0x000fc60000400000 */
[----:B--2---:R-:W-:Y:S01]  /*03a0*/  FFMA R8, R15, R10, R8 ;  /* 0x0000000a0f087223 */ /* 0x004fe20000000008 */
[----:B------:R-:W-:-:S04]  /*03b0*/  FFMA R9, R14, R11, R9 ;  /* 0x0000000b0e097223 */ /* 0x000fc80000000009 */
[----:B------:R-:W-:Y:S02]  /*03c0*/  FSETP.GEU.AND P1, PT, R8, RZ, PT ;  /* 0x000000ff0800720b */ /* 0x000fe40003f2e000 */
[C---:B------:R-:W-:Y:S01]  /*03d0*/  FSETP.GEU.AND P2, PT, R9.reuse, RZ, PT ;  /* 0x000000ff0900720b */ /* 0x040fe20003f4e000 */
[----:B0-----:R-:W-:Y:S01]  /*03e0*/  IMAD.WIDE R2, R0, 0x4, R2 ;  /* 0x0000000400027825 */ /* 0x001fe200078e0202 */
[----:B------:R-:W-:Y:S02]  /*03f0*/  FSEL R8, R8, RZ, P1 ;  /* 0x000000ff08087208 */ /* 0x000fe40000800000 */
[----:B------:R-:W-:Y:S01]  /*0400*/  FSEL R9, R9, RZ, P2 ;  /* 0x000000ff09097208 */ /* 0x000fe20001000000 */
[----:B------:R-:W-:Y:S08]  /*0410*/  @P0 EXIT ;  /* 0x000000000000094d */ /* 0x000ff00003800000 */
[----:B------:R-:W-:Y:S01]  /*0420*/  STG.E.64 desc[UR4][R2.64], R8 ;  /* 0x0000000802007986 */ /* 0x000fe2000c101b04 */
[----:B------:R-:W-:Y:S05]  /*0430*/  EXIT ;  /* 0x000000000000794d */ /* 0x000fea0003800000 */
.L_x_0:
[----:B------:R-:W-:-:S00]  /*0440*/  BRA `(.L_x_0) ;  /* 0xfffffffc00fc7947 */ /* 0x000fc0000383ffff */
[----:B------:R-:W-:-:S00]  /*0450*/  NOP ;  /* 0x0000000000007918 */ /* 0x000fc00000000000 */
        /* <DEDUP_REMOVED lines=10> */
.L_x_1:


//--------------------- .nv.global.init           --------------------------
	.section	.nv.global.init,"aw",@progbits
.nv.global.init:
	.type		_$_str,@object
	.size		_$_str,(_$_str_$_2 - _$_str)
_$_str:
        /*0000*/ 	.byte	0x5f, 0x5f, 0x43, 0x55, 0x44, 0x41, 0x5f, 0x46, 0x54, 0x5a, 0x00
	.type		_$_str_$_2,@object
	.size		_$_str_$_2,(.L_1 - _$_str_$_2)
_$_str_$_2:
        /*000b*/ 	.byte	0x5f, 0x5f, 0x43, 0x55, 0x44, 0x41, 0x5f, 0x50, 0x52, 0x45, 0x43, 0x5f, 0x53, 0x51, 0x52, 0x54
        /*001b*/ 	.byte	0x00
.L_1:


//--------------------- .nv.constant0.triton_poi_fused__native_batch_norm_legit_no_training_relu_25 --------------------------
	.section	.nv.constant0.triton_poi_fused__native_batch_norm_legit_no_training_relu_25,"a",@progbits
	.sectionflags	@""
	.align	4
.nv.constant0.triton_poi_fused__native_batch_norm_legit_no_training_relu_25:
	.zero		580
